//
// Generated by NVIDIA NVVM Compiler
//
// Compiler Build ID: CL-36424714
// Cuda compilation tools, release 13.0, V13.0.88
// Based on NVVM 20.0.0
//

.version 9.0
.target sm_100
.address_size 64

	// .globl	_Z9CUDACrossPbi

.visible .entry _Z9CUDACrossPbi(
	.param .u64 .ptr .align 1 _Z9CUDACrossPbi_param_0,
	.param .u32 _Z9CUDACrossPbi_param_1
)
{
	.reg .pred 	%p<5>;
	.reg .b16 	%rs<2>;
	.reg .b32 	%r<20>;
	.reg .b64 	%rd<6>;

	ld.param.u64 	%rd2, [_Z9CUDACrossPbi_param_0];
	ld.param.u32 	%r12, [_Z9CUDACrossPbi_param_1];
	mov.u32 	%r13, %ctaid.x;
	mov.u32 	%r1, %ntid.x;
	mov.u32 	%r14, %tid.x;
	mad.lo.s32 	%r18, %r13, %r1, %r14;
	shr.u32 	%r15, %r12, 31;
	add.s32 	%r16, %r12, %r15;
	shr.s32 	%r3, %r16, 1;
	setp.gt.s32 	%p1, %r18, %r3;
	@%p1 bra 	$L__BB0_5;
	add.s32 	%r4, %r12, 2;
	mov.u32 	%r17, %nctaid.x;
	mul.lo.s32 	%r5, %r1, %r17;
	cvta.to.global.u64 	%rd3, %rd2;
	add.s64 	%rd1, %rd3, -2;
$L__BB0_2:
	add.s32 	%r7, %r18, 2;
	mul.lo.s32 	%r19, %r7, %r7;
	setp.ge.s32 	%p2, %r19, %r4;
	@%p2 bra 	$L__BB0_4;
$L__BB0_3:
	cvt.s64.s32 	%rd4, %r19;
	add.s64 	%rd5, %rd1, %rd4;
	mov.b16 	%rs1, 0;
	st.global.u8 	[%rd5], %rs1;
	add.s32 	%r19, %r19, %r7;
	setp.lt.s32 	%p3, %r19, %r4;
	@%p3 bra 	$L__BB0_3;
$L__BB0_4:
	add.s32 	%r18, %r18, %r5;
	setp.le.s32 	%p4, %r18, %r3;
	@%p4 bra 	$L__BB0_2;
$L__BB0_5:
	ret;

}


// ===== COMPILED SASS (sm_100) =====

	.target	sm_100

	.elftype	@"ET_EXEC"


//--------------------- .note.nv.tkinfo           --------------------------
	.section	.note.nv.tkinfo,"",@"SHT_NOTE"
	.sectionflags	@"SHF_NOTE_NV_TKINFO"
	.tkinfo
        /*0018*/ 	.word	0x00000002
        /*0030*/ 	.string	""
        /*0030*/ 	.string	"ptxas"
        /*0030*/ 	.string	"Cuda compilation tools, release 13.0, V13.0.88"
        /*0030*/ 	.string	"Build cuda_13.0.r13.0/compiler.36424714_0"
        /*0030*/ 	.string	"-arch sm_100 -m 64 "



//--------------------- .note.nv.cuinfo           --------------------------
	.section	.note.nv.cuinfo,"",@"SHT_NOTE"
	.sectionflags	@"SHF_NOTE_NV_CUINFO"
        /*0018*/ 	.short	0x0002
        /*001a*/ 	.short	0x0064
        /*001c*/ 	.short	0x0082
	.zero		2


//--------------------- .nv.info                  --------------------------
	.section	.nv.info,"",@"SHT_CUDA_INFO"
	.align	4


	//----- nvinfo : EIATTR_REGCOUNT
	.align		4
        /*0000*/ 	.byte	0x04, 0x2f
        /*0002*/ 	.short	(.L_1 - .L_0)
	.align		4
.L_0:
        /*0004*/ 	.word	index@(_Z9CUDACrossPbi)
        /*0008*/ 	.word	0x0000000c


	//----- nvinfo : EIATTR_FRAME_SIZE
	.align		4
.L_1:
        /*000c*/ 	.byte	0x04, 0x11
        /*000e*/ 	.short	(.L_3 - .L_2)
	.align		4
.L_2:
        /*0010*/ 	.word	index@(_Z9CUDACrossPbi)
        /*0014*/ 	.word	0x00000000


	//----- nvinfo : EIATTR_MIN_STACK_SIZE
	.align		4
.L_3:
        /*0018*/ 	.byte	0x04, 0x12
        /*001a*/ 	.short	(.L_5 - .L_4)
	.align		4
.L_4:
        /*001c*/ 	.word	index@(_Z9CUDACrossPbi)
        /*0020*/ 	.word	0x00000000
.L_5:


//--------------------- .nv.compat                --------------------------
	.section	.nv.compat,"",@"SHT_CUDA_COMPAT_INFO"
	.align	4
        /*0000*/ 	.byte	0x02, 0x09, 0x00, 0x00, 0x02, 0x02, 0x01, 0x00, 0x02, 0x05, 0x05, 0x00, 0x03, 0x07, 0x01, 0x01
        /*0010*/ 	.byte	0x02, 0x03, 0x00, 0x00, 0x02, 0x06, 0x01, 0x00, 0x04, 0x0b, 0x08, 0x00, 0x09, 0x00, 0x00, 0x00
        /*0020*/ 	.byte	0x00, 0x00, 0x00, 0x00


//--------------------- .nv.info._Z9CUDACrossPbi  --------------------------
	.section	.nv.info._Z9CUDACrossPbi,"",@"SHT_CUDA_INFO"
	.sectionflags	@""
	.align	4


	//----- nvinfo : EIATTR_CUDA_API_VERSION
	.align		4
        /*0000*/ 	.byte	0x04, 0x37
        /*0002*/ 	.short	(.L_7 - .L_6)
.L_6:
        /*0004*/ 	.word	0x00000082


	//----- nvinfo : EIATTR_KPARAM_INFO
	.align		4
.L_7:
        /*0008*/ 	.byte	0x04, 0x17
        /*000a*/ 	.short	(.L_9 - .L_8)
.L_8:
        /*000c*/ 	.word	0x00000000
        /*0010*/ 	.short	0x0001
        /*0012*/ 	.short	0x0008
        /*0014*/ 	.byte	0x00, 0xf0, 0x11, 0x00


	//----- nvinfo : EIATTR_KPARAM_INFO
	.align		4
.L_9:
        /*0018*/ 	.byte	0x04, 0x17
        /*001a*/ 	.short	(.L_11 - .L_10)
.L_10:
        /*001c*/ 	.word	0x00000000
        /*0020*/ 	.short	0x0000
        /*0022*/ 	.short	0x0000
        /*0024*/ 	.byte	0x00, 0xf5, 0x21, 0x00


	//----- nvinfo : EIATTR_SPARSE_MMA_MASK
	.align		4
.L_11:
        /*0028*/ 	.byte	0x03, 0x50
        /*002a*/ 	.short	0x0000


	//----- nvinfo : EIATTR_MAXREG_COUNT
	.align		4
        /*002c*/ 	.byte	0x03, 0x1b
        /*002e*/ 	.short	0x00ff


	//----- nvinfo : EIATTR_MERCURY_ISA_VERSION
	.align		4
        /*0030*/ 	.byte	0x03, 0x5f
        /*0032*/ 	.short	0x0101


	//----- nvinfo : EIATTR_VRC_CTA_INIT_COUNT
	.align		4
        /*0034*/ 	.byte	0x02, 0x4a
	.zero		1
	.zero		1


	//----- nvinfo : EIATTR_EXIT_INSTR_OFFSETS
	.align		4
        /*0038*/ 	.byte	0x04, 0x1c
        /*003a*/ 	.short	(.L_13 - .L_12)


	//   ....[0]....
.L_12:
        /*003c*/ 	.word	0x00000090


	//   ....[1]....
        /*0040*/ 	.word	0x00000200


	//----- nvinfo : EIATTR_CRS_STACK_SIZE
	.align		4
.L_13:
        /*0044*/ 	.byte	0x04, 0x1e
        /*0046*/ 	.short	(.L_15 - .L_14)
.L_14:
        /*0048*/ 	.word	0x00000000


	//----- nvinfo : EIATTR_CBANK_PARAM_SIZE
	.align		4
.L_15:
        /*004c*/ 	.byte	0x03, 0x19
        /*004e*/ 	.short	0x000c


	//----- nvinfo : EIATTR_PARAM_CBANK
	.align		4
        /*0050*/ 	.byte	0x04, 0x0a
        /*0052*/ 	.short	(.L_17 - .L_16)
	.align		4
.L_16:
        /*0054*/ 	.word	index@(.nv.constant0._Z9CUDACrossPbi)
        /*0058*/ 	.short	0x0380
        /*005a*/ 	.short	0x000c


	//----- nvinfo : EIATTR_SW_WAR
	.align		4
.L_17:
        /*005c*/ 	.byte	0x04, 0x36
        /*005e*/ 	.short	(.L_19 - .L_18)
.L_18:
        /*0060*/ 	.word	0x00000008
.L_19:


//--------------------- .nv.callgraph             --------------------------
	.section	.nv.callgraph,"",@"SHT_CUDA_CALLGRAPH"
	.align	4
	.sectionentsize	8
	.align		4
        /*0000*/ 	.word	0x00000000
	.align		4
        /*0004*/ 	.word	0xffffffff
	.align		4
        /*0008*/ 	.word	0x00000000
	.align		4
        /*000c*/ 	.word	0xfffffffe
	.align		4
        /*0010*/ 	.word	0x00000000
	.align		4
        /*0014*/ 	.word	0xfffffffd
	.align		4
        /*0018*/ 	.word	0x00000000
	.align		4
        /*001c*/ 	.word	0xfffffffc


//--------------------- .text._Z9CUDACrossPbi     --------------------------
	.section	.text._Z9CUDACrossPbi,"ax",@progbits
	.align	128
        .global         _Z9CUDACrossPbi
        .type           _Z9CUDACrossPbi,@function
        .size           _Z9CUDACrossPbi,(.L_x_5 - _Z9CUDACrossPbi)
        .other          _Z9CUDACrossPbi,@"STO_CUDA_ENTRY STV_DEFAULT"
_Z9CUDACrossPbi:
.text._Z9CUDACrossPbi:
[----:B------:R-:W-:Y:S01]  /*0000*/  LDC R1, c[0x0][0x37c] ;  /* 0x0000df00ff017b82 */ /* 0x000fe20000000800 */
[----:B------:R-:W0:Y:S07]  /*0010*/  S2R R0, SR_TID.X ;  /* 0x0000000000007919 */ /* 0x000e2e0000002100 */
[----:B------:R-:W0:Y:S01]  /*0020*/  S2UR UR6, SR_CTAID.X ;  /* 0x00000000000679c3 */ /* 0x000e220000002500 */
[----:B------:R-:W1:Y:S07]  /*0030*/  LDCU UR5, c[0x0][0x388] ;  /* 0x00007100ff0577ac */ /* 0x000e6e0008000800 */
[----:B------:R-:W0:Y:S01]  /*0040*/  LDC R5, c[0x0][0x360] ;  /* 0x0000d800ff057b82 */ /* 0x000e220000000800 */
[----:B-1----:R-:W-:-:S04]  /*0050*/  ULEA.HI UR4, UR5, UR5, URZ, 0x1 ;  /* 0x0000000505047291 */ /* 0x002fc8000f8f08ff */
[----:B------:R-:W-:Y:S01]  /*0060*/  USHF.R.S32.HI UR4, URZ, 0x1, UR4 ;  /* 0x00000001ff047899 */ /* 0x000fe20008011404 */
[----:B0-----:R-:W-:-:S05]  /*0070*/  IMAD R0, R5, UR6, R0 ;  /* 0x0000000605007c24 */ /* 0x001fca000f8e0200 */
[----:B------:R-:W-:-:S13]  /*0080*/  ISETP.GT.AND P0, PT, R0, UR4, PT ;  /* 0x0000000400007c0c */ /* 0x000fda000bf04270 */
[----:B------:R-:W-:Y:S05]  /*0090*/  @P0 EXIT ;  /* 0x000000000000094d */ /* 0x000fea0003800000 */
[----:B------:R-:W0:Y:S01]  /*00a0*/  LDCU UR6, c[0x0][0x370] ;  /* 0x00006e00ff0677ac */ /* 0x000e220008000800 */
[----:B------:R-:W1:Y:S01]  /*00b0*/  LDCU.64 UR8, c[0x0][0x358] ;  /* 0x00006b00ff0877ac */ /* 0x000e620008000a00 */
[----:B------:R-:W-:Y:S01]  /*00c0*/  UIADD3 UR5, UPT, UPT, UR5, 0x2, URZ ;  /* 0x0000000205057890 */ /* 0x000fe2000fffe0ff */
[----:B0-----:R-:W-:-:S11]  /*00d0*/  IMAD R5, R5, UR6, RZ ;  /* 0x0000000605057c24 */ /* 0x001fd6000f8e02ff */
.L_x_3:
[----:B------:R-:W-:Y:S01]  /*00e0*/  VIADD R6, R0, 0x2 ;  /* 0x0000000200067836 */ /* 0x000fe20000000000 */
[----:B------:R-:W-:Y:S01]  /*00f0*/  BSSY.RECONVERGENT B0, `(.L_x_0) ;  /* 0x000000f000007945 */ /* 0x000fe20003800200 */
[----:B------:R-:W-:Y:S02]  /*0100*/  IMAD.IADD R0, R5, 0x1, R0 ;  /* 0x0000000105007824 */ /* 0x000fe400078e0200 */
[----:B------:R-:W-:-:S03]  /*0110*/  IMAD R2, R6, R6, RZ ;  /* 0x0000000606027224 */ /* 0x000fc600078e02ff */
[----:B------:R-:W-:Y:S02]  /*0120*/  ISETP.GT.AND P0, PT, R0, UR4, PT ;  /* 0x0000000400007c0c */ /* 0x000fe4000bf04270 */
[----:B------:R-:W-:-:S13]  /*0130*/  ISETP.GE.AND P1, PT, R2, UR5, PT ;  /* 0x0000000502007c0c */ /* 0x000fda000bf26270 */
[----:B------:R-:W-:Y:S05]  /*0140*/  @P1 BRA `(.L_x_1) ;  /* 0x0000000000241947 */ /* 0x000fea0003800000 */
[----:B------:R-:W0:Y:S01]  /*0150*/  LDC.64 R8, c[0x0][0x380] ;  /* 0x0000e000ff087b82 */ /* 0x000e220000000a00 */
[----:B------:R-:W-:-:S07]  /*0160*/  IMAD.MOV.U32 R7, RZ, RZ, R2 ;  /* 0x000000ffff077224 */ /* 0x000fce00078e0002 */
.L_x_2:
[--C-:B------:R-:W-:Y:S02]  /*0170*/  SHF.R.S32.HI R4, RZ, 0x1f, R7.reuse ;  /* 0x0000001fff047819 */ /* 0x100fe40000011407 */
[----:B0-----:R-:W-:Y:S01]  /*0180*/  IADD3 R2, P1, P2, R7, -0x2, R8 ;  /* 0xfffffffe07027810 */ /* 0x001fe20007a3e008 */
[----:B------:R-:W-:-:S03]  /*0190*/  IMAD.IADD R7, R6, 0x1, R7 ;  /* 0x0000000106077824 */ /* 0x000fc600078e0207 */
[----:B------:R-:W-:Y:S02]  /*01a0*/  IADD3.X R3, PT, PT, R4, -0x1, R9, P1, P2 ;  /* 0xffffffff04037810 */ /* 0x000fe40000fe4409 */
[----:B------:R-:W-:-:S03]  /*01b0*/  ISETP.GE.AND P1, PT, R7, UR5, PT ;  /* 0x0000000507007c0c */ /* 0x000fc6000bf26270 */
[----:B-1----:R2:W-:Y:S10]  /*01c0*/  STG.E.U8 desc[UR8][R2.64], RZ ;  /* 0x000000ff02007986 */ /* 0x0025f4000c101108 */
[----:B--2---:R-:W-:Y:S05]  /*01d0*/  @!P1 BRA `(.L_x_2) ;  /* 0xfffffffc00e49947 */ /* 0x004fea000383ffff */
.L_x_1:
[----:B-1----:R-:W-:Y:S05]  /*01e0*/  BSYNC.RECONVERGENT B0 ;  /* 0x0000000000007941 */ /* 0x002fea0003800200 */
.L_x_0:
[----:B------:R-:W-:Y:S05]  /*01f0*/  @!P0 BRA `(.L_x_3) ;  /* 0xfffffffc00b88947 */ /* 0x000fea000383ffff */
[----:B------:R-:W-:Y:S05]  /*0200*/  EXIT ;  /* 0x000000000000794d */ /* 0x000fea0003800000 */
.L_x_4:
[----:B------:R-:W-:-:S00]  /*0210*/  BRA `(.L_x_4) ;  /* 0xfffffffc00fc7947 */ /* 0x000fc0000383ffff */
[----:B------:R-:W-:-:S00]  /*0220*/  NOP ;  /* 0x0000000000007918 */ /* 0x000fc00000000000 */
        /* <DEDUP_REMOVED lines=13> */
.L_x_5:


//--------------------- .nv.shared.reserved.0     --------------------------
	.section	.nv.shared.reserved.0,"aw",@nobits
	.weak		__nv_reservedSMEM_offset_0_alias
	.size		__nv_reservedSMEM_offset_0_alias, 0, 64
	.other		__nv_reservedSMEM_offset_0_alias,@"STO_CUDA_RESERVED_SHARED STV_DEFAULT"
__nv_reservedSMEM_offset_0_alias:
	.zero		0
	.zero		64


//--------------------- .nv.constant0._Z9CUDACrossPbi --------------------------
	.section	.nv.constant0._Z9CUDACrossPbi,"a",@progbits
	.sectionflags	@""
	.align	4
.nv.constant0._Z9CUDACrossPbi:
	.zero		908


//--------------------- SYMBOLS --------------------------

	.type		.nv.reservedSmem.offset0,@object
	.size		.nv.reservedSmem.offset0,0x4
